//
// Generated by NVIDIA NVVM Compiler
//
// Compiler Build ID: CL-36424714
// Cuda compilation tools, release 13.0, V13.0.88
// Based on NVVM 20.0.0
//

.version 9.0
.target sm_100
.address_size 64

	// .globl	kernel_gpu5

.visible .entry kernel_gpu5(
	.param .u32 kernel_gpu5_param_0,
	.param .u32 kernel_gpu5_param_1,
	.param .u32 kernel_gpu5_param_2,
	.param .u64 .ptr .align 1 kernel_gpu5_param_3,
	.param .u64 .ptr .align 1 kernel_gpu5_param_4,
	.param .u64 .ptr .align 1 kernel_gpu5_param_5
)
{


	ret;

}


// ===== COMPILED SASS (sm_100) =====

	.target	sm_100

	.elftype	@"ET_EXEC"


//--------------------- .note.nv.tkinfo           --------------------------
	.section	.note.nv.tkinfo,"",@"SHT_NOTE"
	.sectionflags	@"SHF_NOTE_NV_TKINFO"
	.tkinfo
        /*0018*/ 	.word	0x00000002
        /*0030*/ 	.string	""
        /*0030*/ 	.string	"ptxas"
        /*0030*/ 	.string	"Cuda compilation tools, release 13.0, V13.0.88"
        /*0030*/ 	.string	"Build cuda_13.0.r13.0/compiler.36424714_0"
        /*0030*/ 	.string	"-arch sm_100 -m 64 "



//--------------------- .note.nv.cuinfo           --------------------------
	.section	.note.nv.cuinfo,"",@"SHT_NOTE"
	.sectionflags	@"SHF_NOTE_NV_CUINFO"
        /*0018*/ 	.short	0x0002
        /*001a*/ 	.short	0x0064
        /*001c*/ 	.short	0x0082
	.zero		2


//--------------------- .nv.info                  --------------------------
	.section	.nv.info,"",@"SHT_CUDA_INFO"
	.align	4


	//----- nvinfo : EIATTR_REGCOUNT
	.align		4
        /*0000*/ 	.byte	0x04, 0x2f
        /*0002*/ 	.short	(.L_1 - .L_0)
	.align		4
.L_0:
        /*0004*/ 	.word	index@(kernel_gpu5)
        /*0008*/ 	.word	0x00000004


	//----- nvinfo : EIATTR_FRAME_SIZE
	.align		4
.L_1:
        /*000c*/ 	.byte	0x04, 0x11
        /*000e*/ 	.short	(.L_3 - .L_2)
	.align		4
.L_2:
        /*0010*/ 	.word	index@(kernel_gpu5)
        /*0014*/ 	.word	0x00000000


	//----- nvinfo : EIATTR_MIN_STACK_SIZE
	.align		4
.L_3:
        /*0018*/ 	.byte	0x04, 0x12
        /*001a*/ 	.short	(.L_5 - .L_4)
	.align		4
.L_4:
        /*001c*/ 	.word	index@(kernel_gpu5)
        /*0020*/ 	.word	0x00000000
.L_5:


//--------------------- .nv.compat                --------------------------
	.section	.nv.compat,"",@"SHT_CUDA_COMPAT_INFO"
	.align	4
        /*0000*/ 	.byte	0x02, 0x09, 0x00, 0x00, 0x02, 0x02, 0x01, 0x00, 0x02, 0x05, 0x05, 0x00, 0x03, 0x07, 0x01, 0x01
        /*0010*/ 	.byte	0x02, 0x03, 0x00, 0x00, 0x02, 0x06, 0x01, 0x00, 0x04, 0x0b, 0x08, 0x00, 0x09, 0x00, 0x00, 0x00
        /*0020*/ 	.byte	0x00, 0x00, 0x00, 0x00


//--------------------- .nv.info.kernel_gpu5      --------------------------
	.section	.nv.info.kernel_gpu5,"",@"SHT_CUDA_INFO"
	.sectionflags	@""
	.align	4


	//----- nvinfo : EIATTR_CUDA_API_VERSION
	.align		4
        /*0000*/ 	.byte	0x04, 0x37
        /*0002*/ 	.short	(.L_7 - .L_6)
.L_6:
        /*0004*/ 	.word	0x00000082


	//----- nvinfo : EIATTR_KPARAM_INFO
	.align		4
.L_7:
        /*0008*/ 	.byte	0x04, 0x17
        /*000a*/ 	.short	(.L_9 - .L_8)
.L_8:
        /*000c*/ 	.word	0x00000000
        /*0010*/ 	.short	0x0005
        /*0012*/ 	.short	0x0020
        /*0014*/ 	.byte	0x00, 0xf5, 0x21, 0x00


	//----- nvinfo : EIATTR_KPARAM_INFO
	.align		4
.L_9:
        /*0018*/ 	.byte	0x04, 0x17
        /*001a*/ 	.short	(.L_11 - .L_10)
.L_10:
        /*001c*/ 	.word	0x00000000
        /*0020*/ 	.short	0x0004
        /*0022*/ 	.short	0x0018
        /*0024*/ 	.byte	0x00, 0xf5, 0x21, 0x00


	//----- nvinfo : EIATTR_KPARAM_INFO
	.align		4
.L_11:
        /*0028*/ 	.byte	0x04, 0x17
        /*002a*/ 	.short	(.L_13 - .L_12)
.L_12:
        /*002c*/ 	.word	0x00000000
        /*0030*/ 	.short	0x0003
        /*0032*/ 	.short	0x0010
        /*0034*/ 	.byte	0x00, 0xf5, 0x21, 0x00


	//----- nvinfo : EIATTR_KPARAM_INFO
	.align		4
.L_13:
        /*0038*/ 	.byte	0x04, 0x17
        /*003a*/ 	.short	(.L_15 - .L_14)
.L_14:
        /*003c*/ 	.word	0x00000000
        /*0040*/ 	.short	0x0002
        /*0042*/ 	.short	0x0008
        /*0044*/ 	.byte	0x00, 0xf0, 0x11, 0x00


	//----- nvinfo : EIATTR_KPARAM_INFO
	.align		4
.L_15:
        /*0048*/ 	.byte	0x04, 0x17
        /*004a*/ 	.short	(.L_17 - .L_16)
.L_16:
        /*004c*/ 	.word	0x00000000
        /*0050*/ 	.short	0x0001
        /*0052*/ 	.short	0x0004
        /*0054*/ 	.byte	0x00, 0xf0, 0x11, 0x00


	//----- nvinfo : EIATTR_KPARAM_INFO
	.align		4
.L_17:
        /*0058*/ 	.byte	0x04, 0x17
        /*005a*/ 	.short	(.L_19 - .L_18)
.L_18:
        /*005c*/ 	.word	0x00000000
        /*0060*/ 	.short	0x0000
        /*0062*/ 	.short	0x0000
        /*0064*/ 	.byte	0x00, 0xf0, 0x11, 0x00


	//----- nvinfo : EIATTR_SPARSE_MMA_MASK
	.align		4
.L_19:
        /*0068*/ 	.byte	0x03, 0x50
        /*006a*/ 	.short	0x0000


	//----- nvinfo : EIATTR_MAXREG_COUNT
	.align		4
        /*006c*/ 	.byte	0x03, 0x1b
        /*006e*/ 	.short	0x00ff


	//----- nvinfo : EIATTR_MERCURY_ISA_VERSION
	.align		4
        /*0070*/ 	.byte	0x03, 0x5f
        /*0072*/ 	.short	0x0101


	//----- nvinfo : EIATTR_VRC_CTA_INIT_COUNT
	.align		4
        /*0074*/ 	.byte	0x02, 0x4a
	.zero		1
	.zero		1


	//----- nvinfo : EIATTR_EXIT_INSTR_OFFSETS
	.align		4
        /*0078*/ 	.byte	0x04, 0x1c
        /*007a*/ 	.short	(.L_21 - .L_20)


	//   ....[0]....
.L_20:
        /*007c*/ 	.word	0x00000010


	//----- nvinfo : EIATTR_CBANK_PARAM_SIZE
	.align		4
.L_21:
        /*0080*/ 	.byte	0x03, 0x19
        /*0082*/ 	.short	0x0028


	//----- nvinfo : EIATTR_PARAM_CBANK
	.align		4
        /*0084*/ 	.byte	0x04, 0x0a
        /*0086*/ 	.short	(.L_23 - .L_22)
	.align		4
.L_22:
        /*0088*/ 	.word	index@(.nv.constant0.kernel_gpu5)
        /*008c*/ 	.short	0x0380
        /*008e*/ 	.short	0x0028


	//----- nvinfo : EIATTR_SW_WAR
	.align		4
.L_23:
        /*0090*/ 	.byte	0x04, 0x36
        /*0092*/ 	.short	(.L_25 - .L_24)
.L_24:
        /*0094*/ 	.word	0x00000008
.L_25:


//--------------------- .nv.callgraph             --------------------------
	.section	.nv.callgraph,"",@"SHT_CUDA_CALLGRAPH"
	.align	4
	.sectionentsize	8
	.align		4
        /*0000*/ 	.word	0x00000000
	.align		4
        /*0004*/ 	.word	0xffffffff
	.align		4
        /*0008*/ 	.word	0x00000000
	.align		4
        /*000c*/ 	.word	0xfffffffe
	.align		4
        /*0010*/ 	.word	0x00000000
	.align		4
        /*0014*/ 	.word	0xfffffffd
	.align		4
        /*0018*/ 	.word	0x00000000
	.align		4
        /*001c*/ 	.word	0xfffffffc


//--------------------- .text.kernel_gpu5         --------------------------
	.section	.text.kernel_gpu5,"ax",@progbits
	.align	128
        .global         kernel_gpu5
        .type           kernel_gpu5,@function
        .size           kernel_gpu5,(.L_x_1 - kernel_gpu5)
        .other          kernel_gpu5,@"STO_CUDA_ENTRY STV_DEFAULT"
kernel_gpu5:
.text.kernel_gpu5:
[----:B------:R-:W-:Y:S01]  /*0000*/  LDC R1, c[0x0][0x37c] ;  /* 0x0000df00ff017b82 */ /* 0x000fe20000000800 */
[----:B------:R-:W-:Y:S05]  /*0010*/  EXIT ;  /* 0x000000000000794d */ /* 0x000fea0003800000 */
.L_x_0:
[----:B------:R-:W-:-:S00]  /*0020*/  BRA `(.L_x_0) ;  /* 0xfffffffc00fc7947 */ /* 0x000fc0000383ffff */
[----:B------:R-:W-:-:S00]  /*0030*/  NOP ;  /* 0x0000000000007918 */ /* 0x000fc00000000000 */
        /* <DEDUP_REMOVED lines=12> */
.L_x_1:


//--------------------- .nv.shared.reserved.0     --------------------------
	.section	.nv.shared.reserved.0,"aw",@nobits
	.weak		__nv_reservedSMEM_offset_0_alias
	.size		__nv_reservedSMEM_offset_0_alias, 0, 64
	.other		__nv_reservedSMEM_offset_0_alias,@"STO_CUDA_RESERVED_SHARED STV_DEFAULT"
__nv_reservedSMEM_offset_0_alias:
	.zero		0
	.zero		64


//--------------------- .nv.constant0.kernel_gpu5 --------------------------
	.section	.nv.constant0.kernel_gpu5,"a",@progbits
	.sectionflags	@""
	.align	4
.nv.constant0.kernel_gpu5:
	.zero		936


//--------------------- SYMBOLS --------------------------

	.type		.nv.reservedSmem.offset0,@object
	.size		.nv.reservedSmem.offset0,0x4
